//
// Generated by NVIDIA NVVM Compiler
//
// Compiler Build ID: CL-36424714
// Cuda compilation tools, release 13.0, V13.0.88
// Based on NVVM 20.0.0
//

.version 9.0
.target sm_100
.address_size 64

	// .globl	_Z13gpu_histogramPiiS_
// _ZZ13gpu_histogramPiiS_E14partial_result has been demoted
.global .attribute(.managed) .align 4 .b8 GPU_result[80];

.visible .entry _Z13gpu_histogramPiiS_(
	.param .u64 .ptr .align 1 _Z13gpu_histogramPiiS__param_0,
	.param .u32 _Z13gpu_histogramPiiS__param_1,
	.param .u64 .ptr .align 1 _Z13gpu_histogramPiiS__param_2
)
{
	.reg .pred 	%p<5>;
	.reg .b32 	%r<26>;
	.reg .b64 	%rd<9>;
	// demoted variable
	.shared .align 4 .b8 _ZZ13gpu_histogramPiiS_E14partial_result[80];
	ld.param.u64 	%rd2, [_Z13gpu_histogramPiiS__param_0];
	ld.param.u32 	%r8, [_Z13gpu_histogramPiiS__param_1];
	ld.param.u64 	%rd3, [_Z13gpu_histogramPiiS__param_2];
	mov.u32 	%r1, %tid.x;
	setp.gt.u32 	%p1, %r1, 19;
	shl.b32 	%r9, %r1, 2;
	mov.u32 	%r10, _ZZ13gpu_histogramPiiS_E14partial_result;
	add.s32 	%r2, %r10, %r9;
	@%p1 bra 	$L__BB0_2;
	mov.b32 	%r11, 0;
	st.shared.u32 	[%r2], %r11;
$L__BB0_2:
	bar.sync 	0;
	mov.u32 	%r12, %ctaid.x;
	mov.u32 	%r3, %ntid.x;
	mad.lo.s32 	%r25, %r12, %r3, %r1;
	setp.ge.s32 	%p2, %r25, %r8;
	@%p2 bra 	$L__BB0_5;
	mov.u32 	%r13, %nctaid.x;
	mul.lo.s32 	%r5, %r3, %r13;
	cvta.to.global.u64 	%rd1, %rd2;
$L__BB0_4:
	mul.wide.s32 	%rd4, %r25, 4;
	add.s64 	%rd5, %rd1, %rd4;
	ld.global.u32 	%r14, [%rd5];
	mul.hi.s32 	%r15, %r14, 1374389535;
	shr.u32 	%r16, %r15, 31;
	shr.s32 	%r17, %r15, 4;
	add.s32 	%r18, %r17, %r16;
	shl.b32 	%r19, %r18, 2;
	add.s32 	%r21, %r10, %r19;
	atom.shared.add.u32 	%r22, [%r21], 1;
	add.s32 	%r25, %r25, %r5;
	setp.lt.s32 	%p3, %r25, %r8;
	@%p3 bra 	$L__BB0_4;
$L__BB0_5:
	setp.gt.u32 	%p4, %r1, 19;
	bar.sync 	0;
	@%p4 bra 	$L__BB0_7;
	ld.shared.u32 	%r23, [%r2];
	cvta.to.global.u64 	%rd6, %rd3;
	mul.wide.u32 	%rd7, %r1, 4;
	add.s64 	%rd8, %rd6, %rd7;
	atom.global.add.u32 	%r24, [%rd8], %r23;
$L__BB0_7:
	ret;

}


// ===== COMPILED SASS (sm_100) =====

	.target	sm_100

	.elftype	@"ET_EXEC"


//--------------------- .note.nv.tkinfo           --------------------------
	.section	.note.nv.tkinfo,"",@"SHT_NOTE"
	.sectionflags	@"SHF_NOTE_NV_TKINFO"
	.tkinfo
        /*0018*/ 	.word	0x00000002
        /*0030*/ 	.string	""
        /*0030*/ 	.string	"ptxas"
        /*0030*/ 	.string	"Cuda compilation tools, release 13.0, V13.0.88"
        /*0030*/ 	.string	"Build cuda_13.0.r13.0/compiler.36424714_0"
        /*0030*/ 	.string	"-arch sm_100 -m 64 "



//--------------------- .note.nv.cuinfo           --------------------------
	.section	.note.nv.cuinfo,"",@"SHT_NOTE"
	.sectionflags	@"SHF_NOTE_NV_CUINFO"
        /*0018*/ 	.short	0x0002
        /*001a*/ 	.short	0x0064
        /*001c*/ 	.short	0x0082
	.zero		2


//--------------------- .nv.info                  --------------------------
	.section	.nv.info,"",@"SHT_CUDA_INFO"
	.align	4


	//----- nvinfo : EIATTR_REGCOUNT
	.align		4
        /*0000*/ 	.byte	0x04, 0x2f
        /*0002*/ 	.short	(.L_2 - .L_1)
	.align		4
.L_1:
        /*0004*/ 	.word	index@(_Z13gpu_histogramPiiS_)
        /*0008*/ 	.word	0x0000000e


	//----- nvinfo : EIATTR_FRAME_SIZE
	.align		4
.L_2:
        /*000c*/ 	.byte	0x04, 0x11
        /*000e*/ 	.short	(.L_4 - .L_3)
	.align		4
.L_3:
        /*0010*/ 	.word	index@(_Z13gpu_histogramPiiS_)
        /*0014*/ 	.word	0x00000000


	//----- nvinfo : EIATTR_MIN_STACK_SIZE
	.align		4
.L_4:
        /*0018*/ 	.byte	0x04, 0x12
        /*001a*/ 	.short	(.L_6 - .L_5)
	.align		4
.L_5:
        /*001c*/ 	.word	index@(_Z13gpu_histogramPiiS_)
        /*0020*/ 	.word	0x00000000
.L_6:


//--------------------- .nv.compat                --------------------------
	.section	.nv.compat,"",@"SHT_CUDA_COMPAT_INFO"
	.align	4
        /*0000*/ 	.byte	0x02, 0x09, 0x00, 0x00, 0x02, 0x02, 0x01, 0x00, 0x02, 0x05, 0x05, 0x00, 0x03, 0x07, 0x01, 0x01
        /*0010*/ 	.byte	0x02, 0x03, 0x00, 0x00, 0x02, 0x06, 0x01, 0x00, 0x04, 0x0b, 0x08, 0x00, 0x09, 0x00, 0x00, 0x00
        /*0020*/ 	.byte	0x00, 0x00, 0x00, 0x00


//--------------------- .nv.info._Z13gpu_histogramPiiS_ --------------------------
	.section	.nv.info._Z13gpu_histogramPiiS_,"",@"SHT_CUDA_INFO"
	.sectionflags	@""
	.align	4


	//----- nvinfo : EIATTR_CUDA_API_VERSION
	.align		4
        /*0000*/ 	.byte	0x04, 0x37
        /*0002*/ 	.short	(.L_8 - .L_7)
.L_7:
        /*0004*/ 	.word	0x00000082


	//----- nvinfo : EIATTR_KPARAM_INFO
	.align		4
.L_8:
        /*0008*/ 	.byte	0x04, 0x17
        /*000a*/ 	.short	(.L_10 - .L_9)
.L_9:
        /*000c*/ 	.word	0x00000000
        /*0010*/ 	.short	0x0002
        /*0012*/ 	.short	0x0010
        /*0014*/ 	.byte	0x00, 0xf5, 0x21, 0x00


	//----- nvinfo : EIATTR_KPARAM_INFO
	.align		4
.L_10:
        /*0018*/ 	.byte	0x04, 0x17
        /*001a*/ 	.short	(.L_12 - .L_11)
.L_11:
        /*001c*/ 	.word	0x00000000
        /*0020*/ 	.short	0x0001
        /*0022*/ 	.short	0x0008
        /*0024*/ 	.byte	0x00, 0xf0, 0x11, 0x00


	//----- nvinfo : EIATTR_KPARAM_INFO
	.align		4
.L_12:
        /*0028*/ 	.byte	0x04, 0x17
        /*002a*/ 	.short	(.L_14 - .L_13)
.L_13:
        /*002c*/ 	.word	0x00000000
        /*0030*/ 	.short	0x0000
        /*0032*/ 	.short	0x0000
        /*0034*/ 	.byte	0x00, 0xf5, 0x21, 0x00


	//----- nvinfo : EIATTR_SPARSE_MMA_MASK
	.align		4
.L_14:
        /*0038*/ 	.byte	0x03, 0x50
        /*003a*/ 	.short	0x0000


	//----- nvinfo : EIATTR_MAXREG_COUNT
	.align		4
        /*003c*/ 	.byte	0x03, 0x1b
        /*003e*/ 	.short	0x00ff


	//----- nvinfo : EIATTR_NUM_BARRIERS
	.align		4
        /*0040*/ 	.byte	0x02, 0x4c
        /*0042*/ 	.byte	0x01
	.zero		1


	//----- nvinfo : EIATTR_MERCURY_ISA_VERSION
	.align		4
        /*0044*/ 	.byte	0x03, 0x5f
        /*0046*/ 	.short	0x0101


	//----- nvinfo : EIATTR_VRC_CTA_INIT_COUNT
	.align		4
        /*0048*/ 	.byte	0x02, 0x4a
	.zero		1
	.zero		1


	//----- nvinfo : EIATTR_EXIT_INSTR_OFFSETS
	.align		4
        /*004c*/ 	.byte	0x04, 0x1c
        /*004e*/ 	.short	(.L_16 - .L_15)


	//   ....[0]....
.L_15:
        /*0050*/ 	.word	0x00000210


	//   ....[1]....
        /*0054*/ 	.word	0x00000260


	//----- nvinfo : EIATTR_CRS_STACK_SIZE
	.align		4
.L_16:
        /*0058*/ 	.byte	0x04, 0x1e
        /*005a*/ 	.short	(.L_18 - .L_17)
.L_17:
        /*005c*/ 	.word	0x00000000


	//----- nvinfo : EIATTR_CBANK_PARAM_SIZE
	.align		4
.L_18:
        /*0060*/ 	.byte	0x03, 0x19
        /*0062*/ 	.short	0x0018


	//----- nvinfo : EIATTR_PARAM_CBANK
	.align		4
        /*0064*/ 	.byte	0x04, 0x0a
        /*0066*/ 	.short	(.L_20 - .L_19)
	.align		4
.L_19:
        /*0068*/ 	.word	index@(.nv.constant0._Z13gpu_histogramPiiS_)
        /*006c*/ 	.short	0x0380
        /*006e*/ 	.short	0x0018


	//----- nvinfo : EIATTR_SW_WAR
	.align		4
.L_20:
        /*0070*/ 	.byte	0x04, 0x36
        /*0072*/ 	.short	(.L_22 - .L_21)
.L_21:
        /*0074*/ 	.word	0x00000008
.L_22:


//--------------------- .nv.callgraph             --------------------------
	.section	.nv.callgraph,"",@"SHT_CUDA_CALLGRAPH"
	.align	4
	.sectionentsize	8
	.align		4
        /*0000*/ 	.word	0x00000000
	.align		4
        /*0004*/ 	.word	0xffffffff
	.align		4
        /*0008*/ 	.word	0x00000000
	.align		4
        /*000c*/ 	.word	0xfffffffe
	.align		4
        /*0010*/ 	.word	0x00000000
	.align		4
        /*0014*/ 	.word	0xfffffffd
	.align		4
        /*0018*/ 	.word	0x00000000
	.align		4
        /*001c*/ 	.word	0xfffffffc


//--------------------- .nv.constant4             --------------------------
	.section	.nv.constant4,"a",@progbits
	.align	8
	.align		8
.nv.constant4:
        /*0000*/ 	.dword	GPU_result


//--------------------- .text._Z13gpu_histogramPiiS_ --------------------------
	.section	.text._Z13gpu_histogramPiiS_,"ax",@progbits
	.align	128
        .global         _Z13gpu_histogramPiiS_
        .type           _Z13gpu_histogramPiiS_,@function
        .size           _Z13gpu_histogramPiiS_,(.L_x_4 - _Z13gpu_histogramPiiS_)
        .other          _Z13gpu_histogramPiiS_,@"STO_CUDA_ENTRY STV_DEFAULT"
_Z13gpu_histogramPiiS_:
.text._Z13gpu_histogramPiiS_:
[----:B------:R-:W-:Y:S01]  /*0000*/  LDC R1, c[0x0][0x37c] ;  /* 0x0000df00ff017b82 */ /* 0x000fe20000000800 */
[----:B------:R-:W0:Y:S07]  /*0010*/  S2R R11, SR_TID.X ;  /* 0x00000000000b7919 */ /* 0x000e2e0000002100 */
[----:B------:R-:W1:Y:S01]  /*0020*/  S2UR UR6, SR_CTAID.X ;  /* 0x00000000000679c3 */ /* 0x000e620000002500 */
[----:B------:R-:W2:Y:S01]  /*0030*/  LDCU UR8, c[0x0][0x388] ;  /* 0x00007100ff0877ac */ /* 0x000ea20008000800 */
[----:B------:R-:W-:Y:S01]  /*0040*/  BSSY.RECONVERGENT B0, `(.L_x_0) ;  /* 0x000001b000007945 */ /* 0x000fe20003800200 */
[----:B------:R-:W-:-:S05]  /*0050*/  UMOV UR4, 0x400 ;  /* 0x0000040000047882 */ /* 0x000fca0000000000 */
[----:B------:R-:W1:Y:S08]  /*0060*/  LDC R6, c[0x0][0x360] ;  /* 0x0000d800ff067b82 */ /* 0x000e700000000800 */
[----:B------:R-:W3:Y:S01]  /*0070*/  S2UR UR5, SR_CgaCtaId ;  /* 0x00000000000579c3 */ /* 0x000ee20000008800 */
[----:B0-----:R-:W-:Y:S01]  /*0080*/  ISETP.GT.U32.AND P0, PT, R11, 0x13, PT ;  /* 0x000000130b00780c */ /* 0x001fe20003f04070 */
[----:B-1----:R-:W-:Y:S01]  /*0090*/  IMAD R2, R6, UR6, R11 ;  /* 0x0000000606027c24 */ /* 0x002fe2000f8e020b */
[----:B------:R-:W0:Y:S04]  /*00a0*/  LDCU.64 UR6, c[0x0][0x358] ;  /* 0x00006b00ff0677ac */ /* 0x000e280008000a00 */
[----:B--2---:R-:W-:Y:S01]  /*00b0*/  ISETP.GE.AND P1, PT, R2, UR8, PT ;  /* 0x0000000802007c0c */ /* 0x004fe2000bf26270 */
[----:B---3--:R-:W-:-:S06]  /*00c0*/  ULEA UR4, UR5, UR4, 0x18 ;  /* 0x0000000405047291 */ /* 0x008fcc000f8ec0ff */
[----:B------:R-:W-:-:S05]  /*00d0*/  LEA R0, R11, UR4, 0x2 ;  /* 0x000000040b007c11 */ /* 0x000fca000f8e10ff */
[----:B------:R1:W-:Y:S01]  /*00e0*/  @!P0 STS [R0], RZ ;  /* 0x000000ff00008388 */ /* 0x0003e20000000800 */
[----:B------:R-:W-:Y:S06]  /*00f0*/  BAR.SYNC.DEFER_BLOCKING 0x0 ;  /* 0x0000000000007b1d */ /* 0x000fec0000010000 */
[----:B0-----:R-:W-:Y:S05]  /*0100*/  @P1 BRA `(.L_x_1) ;  /* 0x0000000000381947 */ /* 0x001fea0003800000 */
[----:B------:R-:W0:Y:S01]  /*0110*/  LDC.64 R4, c[0x0][0x380] ;  /* 0x0000e000ff047b82 */ /* 0x000e220000000a00 */
[----:B------:R-:W2:Y:S01]  /*0120*/  LDCU UR5, c[0x0][0x370] ;  /* 0x00006e00ff0577ac */ /* 0x000ea20008000800 */
[----:B------:R-:W-:Y:S02]  /*0130*/  IMAD.MOV.U32 R7, RZ, RZ, R2 ;  /* 0x000000ffff077224 */ /* 0x000fe400078e0002 */
[----:B--2---:R-:W-:-:S07]  /*0140*/  IMAD R6, R6, UR5, RZ ;  /* 0x0000000506067c24 */ /* 0x004fce000f8e02ff */
.L_x_2:
[----:B0-----:R-:W-:-:S06]  /*0150*/  IMAD.WIDE R2, R7, 0x4, R4 ;  /* 0x0000000407027825 */ /* 0x001fcc00078e0204 */
[----:B--2---:R-:W2:Y:S01]  /*0160*/  LDG.E R2, desc[UR6][R2.64] ;  /* 0x0000000602027981 */ /* 0x004ea2000c1e1900 */
[----:B------:R-:W-:-:S05]  /*0170*/  IMAD.IADD R7, R6, 0x1, R7 ;  /* 0x0000000106077824 */ /* 0x000fca00078e0207 */
[----:B------:R-:W-:Y:S01]  /*0180*/  ISETP.GE.AND P1, PT, R7, UR8, PT ;  /* 0x0000000807007c0c */ /* 0x000fe2000bf26270 */
[----:B--2---:R-:W-:-:S05]  /*0190*/  IMAD.HI R8, R2, 0x51eb851f, RZ ;  /* 0x51eb851f02087827 */ /* 0x004fca00078e02ff */
[----:B------:R-:W-:-:S04]  /*01a0*/  SHF.R.U32.HI R9, RZ, 0x1f, R8 ;  /* 0x0000001fff097819 */ /* 0x000fc80000011608 */
[----:B------:R-:W-:-:S04]  /*01b0*/  LEA.HI.SX32 R9, R8, R9, 0x1c ;  /* 0x0000000908097211 */ /* 0x000fc800078fe2ff */
[----:B------:R-:W-:-:S05]  /*01c0*/  LEA R9, R9, UR4, 0x2 ;  /* 0x0000000409097c11 */ /* 0x000fca000f8e10ff */
[----:B------:R2:W-:Y:S01]  /*01d0*/  ATOMS.POPC.INC.32 RZ, [R9+URZ] ;  /* 0x0000000009ff7f8c */ /* 0x0005e2000d8000ff */
[----:B------:R-:W-:Y:S05]  /*01e0*/  @!P1 BRA `(.L_x_2) ;  /* 0xfffffffc00d89947 */ /* 0x000fea000383ffff */
.L_x_1:
[----:B------:R-:W-:Y:S05]  /*01f0*/  BSYNC.RECONVERGENT B0 ;  /* 0x0000000000007941 */ /* 0x000fea0003800200 */
.L_x_0:
[----:B------:R-:W-:Y:S06]  /*0200*/  BAR.SYNC.DEFER_BLOCKING 0x0 ;  /* 0x0000000000007b1d */ /* 0x000fec0000010000 */
[----:B------:R-:W-:Y:S05]  /*0210*/  @P0 EXIT ;  /* 0x000000000000094d */ /* 0x000fea0003800000 */
[----:B------:R-:W0:Y:S01]  /*0220*/  LDS R5, [R0] ;  /* 0x0000000000057984 */ /* 0x000e220000000800 */
[----:B------:R-:W3:Y:S02]  /*0230*/  LDC.64 R2, c[0x0][0x390] ;  /* 0x0000e400ff027b82 */ /* 0x000ee40000000a00 */
[----:B---3--:R-:W-:-:S05]  /*0240*/  IMAD.WIDE.U32 R2, R11, 0x4, R2 ;  /* 0x000000040b027825 */ /* 0x008fca00078e0002 */
[----:B0-----:R-:W-:Y:S01]  /*0250*/  REDG.E.ADD.STRONG.GPU desc[UR6][R2.64], R5 ;  /* 0x000000050200798e */ /* 0x001fe2000c12e106 */
[----:B------:R-:W-:Y:S05]  /*0260*/  EXIT ;  /* 0x000000000000794d */ /* 0x000fea0003800000 */
.L_x_3:
[----:B------:R-:W-:-:S00]  /*0270*/  BRA `(.L_x_3) ;  /* 0xfffffffc00fc7947 */ /* 0x000fc0000383ffff */
[----:B------:R-:W-:-:S00]  /*0280*/  NOP ;  /* 0x0000000000007918 */ /* 0x000fc00000000000 */
[----:B------:R-:W-:-:S00]  /*0290*/  NOP ;  /* 0x0000000000007918 */ /* 0x000fc00000000000 */
[----:B------:R-:W-:-:S00]  /*02a0*/  NOP ;  /* 0x0000000000007918 */ /* 0x000fc00000000000 */
[----:B------:R-:W-:-:S00]  /*02b0*/  NOP ;  /* 0x0000000000007918 */ /* 0x000fc00000000000 */
[----:B------:R-:W-:-:S00]  /*02c0*/  NOP ;  /* 0x0000000000007918 */ /* 0x000fc00000000000 */
[----:B------:R-:W-:-:S00]  /*02d0*/  NOP ;  /* 0x0000000000007918 */ /* 0x000fc00000000000 */
[----:B------:R-:W-:-:S00]  /*02e0*/  NOP ;  /* 0x0000000000007918 */ /* 0x000fc00000000000 */
[----:B------:R-:W-:-:S00]  /*02f0*/  NOP ;  /* 0x0000000000007918 */ /* 0x000fc00000000000 */
.L_x_4:


//--------------------- .nv.shared._Z13gpu_histogramPiiS_ --------------------------
	.section	.nv.shared._Z13gpu_histogramPiiS_,"aw",@nobits
	.sectionflags	@""
	.align	4
.nv.shared._Z13gpu_histogramPiiS_:
	.zero		1104


//--------------------- .nv.shared.reserved.0     --------------------------
	.section	.nv.shared.reserved.0,"aw",@nobits
	.weak		__nv_reservedSMEM_offset_0_alias
	.size		__nv_reservedSMEM_offset_0_alias, 0, 64
	.other		__nv_reservedSMEM_offset_0_alias,@"STO_CUDA_RESERVED_SHARED STV_DEFAULT"
__nv_reservedSMEM_offset_0_alias:
	.zero		0
	.zero		64


//--------------------- .nv.global                --------------------------
	.section	.nv.global,"aw",@nobits
	.align	4
.nv.global:
	.type		GPU_result,@object
	.size		GPU_result,(.L_0 - GPU_result)
	.other		GPU_result,@"STV_DEFAULT STO_CUDA_MANAGED"
GPU_result:
	.zero		80
.L_0:


//--------------------- .nv.constant0._Z13gpu_histogramPiiS_ --------------------------
	.section	.nv.constant0._Z13gpu_histogramPiiS_,"a",@progbits
	.sectionflags	@""
	.align	4
.nv.constant0._Z13gpu_histogramPiiS_:
	.zero		920


//--------------------- SYMBOLS --------------------------

	.type		.nv.reservedSmem.offset0,@object
	.size		.nv.reservedSmem.offset0,0x4
	.type		.nv.reservedSmem.cap,@object
	.size		.nv.reservedSmem.cap,0x4
